//
// Generated by NVIDIA NVVM Compiler
//
// Compiler Build ID: CL-36424714
// Cuda compilation tools, release 13.0, V13.0.88
// Based on NVVM 20.0.0
//

.version 9.0
.target sm_100
.address_size 64

	// .globl	mymatmul_kernel0
// _ZZ16mymatmul_kernel0E11data_shared has been demoted
// _ZZ16mymatmul_kernel0E13kernel_shared has been demoted

.visible .entry mymatmul_kernel0(
	.param .u64 .ptr .align 1 mymatmul_kernel0_param_0,
	.param .u64 .ptr .align 1 mymatmul_kernel0_param_1,
	.param .u64 .ptr .align 1 mymatmul_kernel0_param_2
)
.maxntid 256
{
	.local .align 16 .b8 	__local_depot0[1024];
	.reg .b64 	%SP;
	.reg .b64 	%SPL;
	.reg .pred 	%p<5>;
	.reg .b32 	%r<41>;
	.reg .b32 	%f<174>;
	.reg .b64 	%rd<27>;
	// demoted variable
	.shared .align 4 .b8 _ZZ16mymatmul_kernel0E11data_shared[256];
	// demoted variable
	.shared .align 4 .b8 _ZZ16mymatmul_kernel0E13kernel_shared[4096];
	mov.u64 	%SPL, __local_depot0;
	ld.param.u64 	%rd13, [mymatmul_kernel0_param_0];
	ld.param.u64 	%rd14, [mymatmul_kernel0_param_1];
	ld.param.u64 	%rd12, [mymatmul_kernel0_param_2];
	cvta.to.global.u64 	%rd1, %rd13;
	cvta.to.global.u64 	%rd2, %rd14;
	add.u64 	%rd16, %SPL, 0;
	add.s64 	%rd3, %rd16, 512;
	mov.f32 	%f5, 0f00000000;
	st.local.v4.f32 	[%rd16], {%f5, %f5, %f5, %f5};
	st.local.v4.f32 	[%rd16+512], {%f5, %f5, %f5, %f5};
	add.s64 	%rd25, %rd16, 528;
	st.local.v4.f32 	[%rd16+16], {%f5, %f5, %f5, %f5};
	st.local.v4.f32 	[%rd16+528], {%f5, %f5, %f5, %f5};
	st.local.v4.f32 	[%rd16+32], {%f5, %f5, %f5, %f5};
	st.local.v4.f32 	[%rd16+544], {%f5, %f5, %f5, %f5};
	st.local.v4.f32 	[%rd16+48], {%f5, %f5, %f5, %f5};
	st.local.v4.f32 	[%rd16+560], {%f5, %f5, %f5, %f5};
	st.local.v4.f32 	[%rd16+64], {%f5, %f5, %f5, %f5};
	st.local.v4.f32 	[%rd16+576], {%f5, %f5, %f5, %f5};
	st.local.v4.f32 	[%rd16+80], {%f5, %f5, %f5, %f5};
	st.local.v4.f32 	[%rd16+592], {%f5, %f5, %f5, %f5};
	st.local.v4.f32 	[%rd16+96], {%f5, %f5, %f5, %f5};
	st.local.v4.f32 	[%rd16+608], {%f5, %f5, %f5, %f5};
	st.local.v4.f32 	[%rd16+112], {%f5, %f5, %f5, %f5};
	st.local.v4.f32 	[%rd16+624], {%f5, %f5, %f5, %f5};
	st.local.v4.f32 	[%rd16+128], {%f5, %f5, %f5, %f5};
	st.local.v4.f32 	[%rd16+640], {%f5, %f5, %f5, %f5};
	st.local.v4.f32 	[%rd16+144], {%f5, %f5, %f5, %f5};
	st.local.v4.f32 	[%rd16+656], {%f5, %f5, %f5, %f5};
	st.local.v4.f32 	[%rd16+160], {%f5, %f5, %f5, %f5};
	st.local.v4.f32 	[%rd16+672], {%f5, %f5, %f5, %f5};
	st.local.v4.f32 	[%rd16+176], {%f5, %f5, %f5, %f5};
	st.local.v4.f32 	[%rd16+688], {%f5, %f5, %f5, %f5};
	st.local.v4.f32 	[%rd16+192], {%f5, %f5, %f5, %f5};
	st.local.v4.f32 	[%rd16+704], {%f5, %f5, %f5, %f5};
	st.local.v4.f32 	[%rd16+208], {%f5, %f5, %f5, %f5};
	st.local.v4.f32 	[%rd16+720], {%f5, %f5, %f5, %f5};
	st.local.v4.f32 	[%rd16+224], {%f5, %f5, %f5, %f5};
	st.local.v4.f32 	[%rd16+736], {%f5, %f5, %f5, %f5};
	st.local.v4.f32 	[%rd16+240], {%f5, %f5, %f5, %f5};
	st.local.v4.f32 	[%rd16+752], {%f5, %f5, %f5, %f5};
	st.local.v4.f32 	[%rd16+256], {%f5, %f5, %f5, %f5};
	st.local.v4.f32 	[%rd16+768], {%f5, %f5, %f5, %f5};
	st.local.v4.f32 	[%rd16+272], {%f5, %f5, %f5, %f5};
	st.local.v4.f32 	[%rd16+784], {%f5, %f5, %f5, %f5};
	st.local.v4.f32 	[%rd16+288], {%f5, %f5, %f5, %f5};
	st.local.v4.f32 	[%rd16+800], {%f5, %f5, %f5, %f5};
	st.local.v4.f32 	[%rd16+304], {%f5, %f5, %f5, %f5};
	st.local.v4.f32 	[%rd16+816], {%f5, %f5, %f5, %f5};
	st.local.v4.f32 	[%rd16+320], {%f5, %f5, %f5, %f5};
	st.local.v4.f32 	[%rd16+832], {%f5, %f5, %f5, %f5};
	st.local.v4.f32 	[%rd16+336], {%f5, %f5, %f5, %f5};
	st.local.v4.f32 	[%rd16+848], {%f5, %f5, %f5, %f5};
	st.local.v4.f32 	[%rd16+352], {%f5, %f5, %f5, %f5};
	st.local.v4.f32 	[%rd16+864], {%f5, %f5, %f5, %f5};
	st.local.v4.f32 	[%rd16+368], {%f5, %f5, %f5, %f5};
	st.local.v4.f32 	[%rd16+880], {%f5, %f5, %f5, %f5};
	st.local.v4.f32 	[%rd16+384], {%f5, %f5, %f5, %f5};
	st.local.v4.f32 	[%rd16+896], {%f5, %f5, %f5, %f5};
	st.local.v4.f32 	[%rd16+400], {%f5, %f5, %f5, %f5};
	st.local.v4.f32 	[%rd16+912], {%f5, %f5, %f5, %f5};
	st.local.v4.f32 	[%rd16+416], {%f5, %f5, %f5, %f5};
	st.local.v4.f32 	[%rd16+928], {%f5, %f5, %f5, %f5};
	st.local.v4.f32 	[%rd16+432], {%f5, %f5, %f5, %f5};
	st.local.v4.f32 	[%rd16+944], {%f5, %f5, %f5, %f5};
	st.local.v4.f32 	[%rd16+448], {%f5, %f5, %f5, %f5};
	st.local.v4.f32 	[%rd16+960], {%f5, %f5, %f5, %f5};
	st.local.v4.f32 	[%rd16+464], {%f5, %f5, %f5, %f5};
	st.local.v4.f32 	[%rd16+976], {%f5, %f5, %f5, %f5};
	st.local.v4.f32 	[%rd16+480], {%f5, %f5, %f5, %f5};
	st.local.v4.f32 	[%rd16+992], {%f5, %f5, %f5, %f5};
	st.local.v4.f32 	[%rd16+496], {%f5, %f5, %f5, %f5};
	st.local.v4.f32 	[%rd16+1008], {%f5, %f5, %f5, %f5};
	mov.u32 	%r1, %tid.x;
	mov.u32 	%r2, %ctaid.x;
	shl.b32 	%r3, %r1, 2;
	shl.b32 	%r15, %r2, 10;
	and.b32  	%r4, %r15, 3072;
	mov.u32 	%r16, _ZZ16mymatmul_kernel0E13kernel_shared;
	add.s32 	%r5, %r16, %r3;
	mov.b32 	%r37, 0;
$L__BB0_1:
	setp.gt.u32 	%p1, %r1, 15;
	bar.sync 	0;
	@%p1 bra 	$L__BB0_3;
	shl.b32 	%r17, %r2, 14;
	and.b32  	%r18, %r17, 2147418112;
	shl.b32 	%r19, %r1, 12;
	add.s32 	%r20, %r18, %r19;
	add.s32 	%r21, %r20, %r37;
	mul.wide.u32 	%rd17, %r21, 4;
	add.s64 	%rd18, %rd1, %rd17;
	ld.global.nc.f32 	%f6, [%rd18];
	shl.b32 	%r22, %r3, 2;
	mov.u32 	%r23, _ZZ16mymatmul_kernel0E11data_shared;
	add.s32 	%r24, %r23, %r22;
	st.shared.f32 	[%r24], %f6;
	ld.global.nc.f32 	%f7, [%rd18+4096];
	st.shared.f32 	[%r24+4], %f7;
	ld.global.nc.f32 	%f8, [%rd18+8192];
	st.shared.f32 	[%r24+8], %f8;
	ld.global.nc.f32 	%f9, [%rd18+12288];
	st.shared.f32 	[%r24+12], %f9;
$L__BB0_3:
	shl.b32 	%r27, %r37, 12;
	add.s32 	%r28, %r4, %r1;
	add.s32 	%r29, %r28, %r27;
	mul.wide.u32 	%rd19, %r29, 4;
	add.s64 	%rd20, %rd2, %rd19;
	ld.global.nc.f32 	%f10, [%rd20];
	st.shared.f32 	[%r5], %f10;
	ld.global.nc.f32 	%f11, [%rd20+1024];
	st.shared.f32 	[%r5+1024], %f11;
	ld.global.nc.f32 	%f12, [%rd20+2048];
	st.shared.f32 	[%r5+2048], %f12;
	ld.global.nc.f32 	%f13, [%rd20+3072];
	st.shared.f32 	[%r5+3072], %f13;
	bar.sync 	0;
	mad.lo.s32 	%r30, %r1, 12, %r5;
	ld.shared.f32 	%f1, [%r30];
	ld.shared.f32 	%f2, [%r30+4];
	ld.shared.f32 	%f3, [%r30+8];
	ld.shared.f32 	%f4, [%r30+12];
	mov.u32 	%r31, _ZZ16mymatmul_kernel0E11data_shared;
	add.s32 	%r38, %r31, 128;
	mov.b32 	%r39, 128;
	mov.u64 	%rd24, %rd3;
$L__BB0_4:
	ld.shared.f32 	%f14, [%r38];
	ld.shared.f32 	%f15, [%r38+-128];
	ld.local.v4.f32 	{%f16, %f17, %f18, %f19}, [%rd24+-512];
	fma.rn.f32 	%f20, %f15, %f1, %f16;
	ld.local.v4.f32 	{%f21, %f22, %f23, %f24}, [%rd24];
	fma.rn.f32 	%f25, %f14, %f1, %f21;
	fma.rn.f32 	%f26, %f15, %f2, %f17;
	fma.rn.f32 	%f27, %f14, %f2, %f22;
	fma.rn.f32 	%f28, %f15, %f3, %f18;
	fma.rn.f32 	%f29, %f14, %f3, %f23;
	fma.rn.f32 	%f30, %f15, %f4, %f19;
	st.local.v4.f32 	[%rd24+-512], {%f20, %f26, %f28, %f30};
	fma.rn.f32 	%f31, %f14, %f4, %f24;
	st.local.v4.f32 	[%rd24], {%f25, %f27, %f29, %f31};
	ld.shared.f32 	%f32, [%r38+4];
	ld.shared.f32 	%f33, [%r38+-124];
	ld.local.v4.f32 	{%f34, %f35, %f36, %f37}, [%rd24+-496];
	fma.rn.f32 	%f38, %f33, %f1, %f34;
	ld.local.v4.f32 	{%f39, %f40, %f41, %f42}, [%rd24+16];
	fma.rn.f32 	%f43, %f32, %f1, %f39;
	fma.rn.f32 	%f44, %f33, %f2, %f35;
	fma.rn.f32 	%f45, %f32, %f2, %f40;
	fma.rn.f32 	%f46, %f33, %f3, %f36;
	fma.rn.f32 	%f47, %f32, %f3, %f41;
	fma.rn.f32 	%f48, %f33, %f4, %f37;
	st.local.v4.f32 	[%rd24+-496], {%f38, %f44, %f46, %f48};
	fma.rn.f32 	%f49, %f32, %f4, %f42;
	st.local.v4.f32 	[%rd24+16], {%f43, %f45, %f47, %f49};
	ld.shared.f32 	%f50, [%r38+8];
	ld.shared.f32 	%f51, [%r38+-120];
	ld.local.v4.f32 	{%f52, %f53, %f54, %f55}, [%rd24+-480];
	fma.rn.f32 	%f56, %f51, %f1, %f52;
	ld.local.v4.f32 	{%f57, %f58, %f59, %f60}, [%rd24+32];
	fma.rn.f32 	%f61, %f50, %f1, %f57;
	fma.rn.f32 	%f62, %f51, %f2, %f53;
	fma.rn.f32 	%f63, %f50, %f2, %f58;
	fma.rn.f32 	%f64, %f51, %f3, %f54;
	fma.rn.f32 	%f65, %f50, %f3, %f59;
	fma.rn.f32 	%f66, %f51, %f4, %f55;
	st.local.v4.f32 	[%rd24+-480], {%f56, %f62, %f64, %f66};
	fma.rn.f32 	%f67, %f50, %f4, %f60;
	st.local.v4.f32 	[%rd24+32], {%f61, %f63, %f65, %f67};
	ld.shared.f32 	%f68, [%r38+12];
	ld.shared.f32 	%f69, [%r38+-116];
	ld.local.v4.f32 	{%f70, %f71, %f72, %f73}, [%rd24+-464];
	fma.rn.f32 	%f74, %f69, %f1, %f70;
	ld.local.v4.f32 	{%f75, %f76, %f77, %f78}, [%rd24+48];
	fma.rn.f32 	%f79, %f68, %f1, %f75;
	fma.rn.f32 	%f80, %f69, %f2, %f71;
	fma.rn.f32 	%f81, %f68, %f2, %f76;
	fma.rn.f32 	%f82, %f69, %f3, %f72;
	fma.rn.f32 	%f83, %f68, %f3, %f77;
	fma.rn.f32 	%f84, %f69, %f4, %f73;
	st.local.v4.f32 	[%rd24+-464], {%f74, %f80, %f82, %f84};
	fma.rn.f32 	%f85, %f68, %f4, %f78;
	st.local.v4.f32 	[%rd24+48], {%f79, %f81, %f83, %f85};
	ld.shared.f32 	%f86, [%r38+16];
	ld.shared.f32 	%f87, [%r38+-112];
	ld.local.v4.f32 	{%f88, %f89, %f90, %f91}, [%rd24+-448];
	fma.rn.f32 	%f92, %f87, %f1, %f88;
	ld.local.v4.f32 	{%f93, %f94, %f95, %f96}, [%rd24+64];
	fma.rn.f32 	%f97, %f86, %f1, %f93;
	fma.rn.f32 	%f98, %f87, %f2, %f89;
	fma.rn.f32 	%f99, %f86, %f2, %f94;
	fma.rn.f32 	%f100, %f87, %f3, %f90;
	fma.rn.f32 	%f101, %f86, %f3, %f95;
	fma.rn.f32 	%f102, %f87, %f4, %f91;
	st.local.v4.f32 	[%rd24+-448], {%f92, %f98, %f100, %f102};
	fma.rn.f32 	%f103, %f86, %f4, %f96;
	st.local.v4.f32 	[%rd24+64], {%f97, %f99, %f101, %f103};
	ld.shared.f32 	%f104, [%r38+20];
	ld.shared.f32 	%f105, [%r38+-108];
	ld.local.v4.f32 	{%f106, %f107, %f108, %f109}, [%rd24+-432];
	fma.rn.f32 	%f110, %f105, %f1, %f106;
	ld.local.v4.f32 	{%f111, %f112, %f113, %f114}, [%rd24+80];
	fma.rn.f32 	%f115, %f104, %f1, %f111;
	fma.rn.f32 	%f116, %f105, %f2, %f107;
	fma.rn.f32 	%f117, %f104, %f2, %f112;
	fma.rn.f32 	%f118, %f105, %f3, %f108;
	fma.rn.f32 	%f119, %f104, %f3, %f113;
	fma.rn.f32 	%f120, %f105, %f4, %f109;
	st.local.v4.f32 	[%rd24+-432], {%f110, %f116, %f118, %f120};
	fma.rn.f32 	%f121, %f104, %f4, %f114;
	st.local.v4.f32 	[%rd24+80], {%f115, %f117, %f119, %f121};
	ld.shared.f32 	%f122, [%r38+24];
	ld.shared.f32 	%f123, [%r38+-104];
	ld.local.v4.f32 	{%f124, %f125, %f126, %f127}, [%rd24+-416];
	fma.rn.f32 	%f128, %f123, %f1, %f124;
	ld.local.v4.f32 	{%f129, %f130, %f131, %f132}, [%rd24+96];
	fma.rn.f32 	%f133, %f122, %f1, %f129;
	fma.rn.f32 	%f134, %f123, %f2, %f125;
	fma.rn.f32 	%f135, %f122, %f2, %f130;
	fma.rn.f32 	%f136, %f123, %f3, %f126;
	fma.rn.f32 	%f137, %f122, %f3, %f131;
	fma.rn.f32 	%f138, %f123, %f4, %f127;
	st.local.v4.f32 	[%rd24+-416], {%f128, %f134, %f136, %f138};
	fma.rn.f32 	%f139, %f122, %f4, %f132;
	st.local.v4.f32 	[%rd24+96], {%f133, %f135, %f137, %f139};
	ld.shared.f32 	%f140, [%r38+28];
	ld.shared.f32 	%f141, [%r38+-100];
	ld.local.v4.f32 	{%f142, %f143, %f144, %f145}, [%rd24+-400];
	fma.rn.f32 	%f146, %f141, %f1, %f142;
	ld.local.v4.f32 	{%f147, %f148, %f149, %f150}, [%rd24+112];
	fma.rn.f32 	%f151, %f140, %f1, %f147;
	fma.rn.f32 	%f152, %f141, %f2, %f143;
	fma.rn.f32 	%f153, %f140, %f2, %f148;
	fma.rn.f32 	%f154, %f141, %f3, %f144;
	fma.rn.f32 	%f155, %f140, %f3, %f149;
	fma.rn.f32 	%f156, %f141, %f4, %f145;
	st.local.v4.f32 	[%rd24+-400], {%f146, %f152, %f154, %f156};
	fma.rn.f32 	%f157, %f140, %f4, %f150;
	st.local.v4.f32 	[%rd24+112], {%f151, %f153, %f155, %f157};
	add.s32 	%r39, %r39, 32;
	add.s64 	%rd24, %rd24, 128;
	add.s32 	%r38, %r38, 32;
	setp.ne.s32 	%p2, %r39, 256;
	@%p2 bra 	$L__BB0_4;
	add.s32 	%r37, %r37, 1;
	setp.ne.s32 	%p3, %r37, 1024;
	@%p3 bra 	$L__BB0_1;
	shl.b32 	%r33, %r2, 16;
	and.b32  	%r34, %r33, 2147221504;
	or.b32  	%r35, %r34, %r3;
	add.s32 	%r36, %r35, %r4;
	mul.wide.u32 	%rd21, %r36, 4;
	cvta.to.global.u64 	%rd22, %rd12;
	add.s64 	%rd23, %rd21, %rd22;
	add.s64 	%rd26, %rd23, 524288;
	mov.b32 	%r40, 0;
$L__BB0_7:
	ld.local.v4.f32 	{%f158, %f159, %f160, %f161}, [%rd25+-528];
	st.global.f32 	[%rd26+-524288], %f158;
	ld.local.v4.f32 	{%f162, %f163, %f164, %f165}, [%rd25+-16];
	st.global.f32 	[%rd26], %f162;
	st.global.f32 	[%rd26+-524284], %f159;
	st.global.f32 	[%rd26+4], %f163;
	st.global.f32 	[%rd26+-524280], %f160;
	st.global.f32 	[%rd26+8], %f164;
	st.global.f32 	[%rd26+-524276], %f161;
	st.global.f32 	[%rd26+12], %f165;
	ld.local.v4.f32 	{%f166, %f167, %f168, %f169}, [%rd25+-512];
	st.global.f32 	[%rd26+-507904], %f166;
	ld.local.v4.f32 	{%f170, %f171, %f172, %f173}, [%rd25];
	st.global.f32 	[%rd26+16384], %f170;
	st.global.f32 	[%rd26+-507900], %f167;
	st.global.f32 	[%rd26+16388], %f171;
	st.global.f32 	[%rd26+-507896], %f168;
	st.global.f32 	[%rd26+16392], %f172;
	st.global.f32 	[%rd26+-507892], %f169;
	st.global.f32 	[%rd26+16396], %f173;
	add.s32 	%r40, %r40, 2;
	add.s64 	%rd26, %rd26, 32768;
	add.s64 	%rd25, %rd25, 32;
	setp.ne.s32 	%p4, %r40, 32;
	@%p4 bra 	$L__BB0_7;
	ret;

}


// ===== COMPILED SASS (sm_100) =====

	.target	sm_100

	.elftype	@"ET_EXEC"


//--------------------- .note.nv.tkinfo           --------------------------
	.section	.note.nv.tkinfo,"",@"SHT_NOTE"
	.sectionflags	@"SHF_NOTE_NV_TKINFO"
	.tkinfo
        /*0018*/ 	.word	0x00000002
        /*0030*/ 	.string	""
        /*0030*/ 	.string	"ptxas"
        /*0030*/ 	.string	"Cuda compilation tools, release 13.0, V13.0.88"
        /*0030*/ 	.string	"Build cuda_13.0.r13.0/compiler.36424714_0"
        /*0030*/ 	.string	"-arch sm_100 -m 64 "



//--------------------- .note.nv.cuinfo           --------------------------
	.section	.note.nv.cuinfo,"",@"SHT_NOTE"
	.sectionflags	@"SHF_NOTE_NV_CUINFO"
        /*0018*/ 	.short	0x0002
        /*001a*/ 	.short	0x0064
        /*001c*/ 	.short	0x0082
	.zero		2


//--------------------- .nv.info                  --------------------------
	.section	.nv.info,"",@"SHT_CUDA_INFO"
	.align	4


	//----- nvinfo : EIATTR_REGCOUNT
	.align		4
        /*0000*/ 	.byte	0x04, 0x2f
        /*0002*/ 	.short	(.L_1 - .L_0)
	.align		4
.L_0:
        /*0004*/ 	.word	index@(mymatmul_kernel0)
        /*0008*/ 	.word	0x0000002a


	//----- nvinfo : EIATTR_FRAME_SIZE
	.align		4
.L_1:
        /*000c*/ 	.byte	0x04, 0x11
        /*000e*/ 	.short	(.L_3 - .L_2)
	.align		4
.L_2:
        /*0010*/ 	.word	index@(mymatmul_kernel0)
        /*0014*/ 	.word	0x00000400


	//----- nvinfo : EIATTR_MIN_STACK_SIZE
	.align		4
.L_3:
        /*0018*/ 	.byte	0x04, 0x12
        /*001a*/ 	.short	(.L_5 - .L_4)
	.align		4
.L_4:
        /*001c*/ 	.word	index@(mymatmul_kernel0)
        /*0020*/ 	.word	0x00000400
.L_5:


//--------------------- .nv.compat                --------------------------
	.section	.nv.compat,"",@"SHT_CUDA_COMPAT_INFO"
	.align	4
        /*0000*/ 	.byte	0x02, 0x09, 0x00, 0x00, 0x02, 0x02, 0x01, 0x00, 0x02, 0x05, 0x05, 0x00, 0x03, 0x07, 0x01, 0x01
        /*0010*/ 	.byte	0x02, 0x03, 0x00, 0x00, 0x02, 0x06, 0x01, 0x00, 0x04, 0x0b, 0x08, 0x00, 0x09, 0x00, 0x00, 0x00
        /*0020*/ 	.byte	0x00, 0x00, 0x00, 0x00


//--------------------- .nv.info.mymatmul_kernel0 --------------------------
	.section	.nv.info.mymatmul_kernel0,"",@"SHT_CUDA_INFO"
	.sectionflags	@""
	.align	4


	//----- nvinfo : EIATTR_CUDA_API_VERSION
	.align		4
        /*0000*/ 	.byte	0x04, 0x37
        /*0002*/ 	.short	(.L_7 - .L_6)
.L_6:
        /*0004*/ 	.word	0x00000082


	//----- nvinfo : EIATTR_KPARAM_INFO
	.align		4
.L_7:
        /*0008*/ 	.byte	0x04, 0x17
        /*000a*/ 	.short	(.L_9 - .L_8)
.L_8:
        /*000c*/ 	.word	0x00000000
        /*0010*/ 	.short	0x0002
        /*0012*/ 	.short	0x0010
        /*0014*/ 	.byte	0x00, 0xf5, 0x21, 0x00


	//----- nvinfo : EIATTR_KPARAM_INFO
	.align		4
.L_9:
        /*0018*/ 	.byte	0x04, 0x17
        /*001a*/ 	.short	(.L_11 - .L_10)
.L_10:
        /*001c*/ 	.word	0x00000000
        /*0020*/ 	.short	0x0001
        /*0022*/ 	.short	0x0008
        /*0024*/ 	.byte	0x00, 0xf5, 0x21, 0x00


	//----- nvinfo : EIATTR_KPARAM_INFO
	.align		4
.L_11:
        /*0028*/ 	.byte	0x04, 0x17
        /*002a*/ 	.short	(.L_13 - .L_12)
.L_12:
        /*002c*/ 	.word	0x00000000
        /*0030*/ 	.short	0x0000
        /*0032*/ 	.short	0x0000
        /*0034*/ 	.byte	0x00, 0xf5, 0x21, 0x00


	//----- nvinfo : EIATTR_SPARSE_MMA_MASK
	.align		4
.L_13:
        /*0038*/ 	.byte	0x03, 0x50
        /*003a*/ 	.short	0x0000


	//----- nvinfo : EIATTR_MAXREG_COUNT
	.align		4
        /*003c*/ 	.byte	0x03, 0x1b
        /*003e*/ 	.short	0x00ff


	//----- nvinfo : EIATTR_NUM_BARRIERS
	.align		4
        /*0040*/ 	.byte	0x02, 0x4c
        /*0042*/ 	.byte	0x01
	.zero		1


	//----- nvinfo : EIATTR_MERCURY_ISA_VERSION
	.align		4
        /*0044*/ 	.byte	0x03, 0x5f
        /*0046*/ 	.short	0x0101


	//----- nvinfo : EIATTR_VRC_CTA_INIT_COUNT
	.align		4
        /*0048*/ 	.byte	0x02, 0x4a
	.zero		1
	.zero		1


	//----- nvinfo : EIATTR_EXIT_INSTR_OFFSETS
	.align		4
        /*004c*/ 	.byte	0x04, 0x1c
        /*004e*/ 	.short	(.L_15 - .L_14)


	//   ....[0]....
.L_14:
        /*0050*/ 	.word	0x00001950


	//----- nvinfo : EIATTR_MAX_THREADS
	.align		4
.L_15:
        /*0054*/ 	.byte	0x04, 0x05
        /*0056*/ 	.short	(.L_17 - .L_16)
.L_16:
        /*0058*/ 	.word	0x00000100
        /*005c*/ 	.word	0x00000001
        /*0060*/ 	.word	0x00000001


	//----- nvinfo : EIATTR_CBANK_PARAM_SIZE
	.align		4
.L_17:
        /*0064*/ 	.byte	0x03, 0x19
        /*0066*/ 	.short	0x0018


	//----- nvinfo : EIATTR_PARAM_CBANK
	.align		4
        /*0068*/ 	.byte	0x04, 0x0a
        /*006a*/ 	.short	(.L_19 - .L_18)
	.align		4
.L_18:
        /*006c*/ 	.word	index@(.nv.constant0.mymatmul_kernel0)
        /*0070*/ 	.short	0x0380
        /*0072*/ 	.short	0x0018


	//----- nvinfo : EIATTR_SW_WAR
	.align		4
.L_19:
        /*0074*/ 	.byte	0x04, 0x36
        /*0076*/ 	.short	(.L_21 - .L_20)
.L_20:
        /*0078*/ 	.word	0x00000008
.L_21:


//--------------------- .nv.callgraph             --------------------------
	.section	.nv.callgraph,"",@"SHT_CUDA_CALLGRAPH"
	.align	4
	.sectionentsize	8
	.align		4
        /*0000*/ 	.word	0x00000000
	.align		4
        /*0004*/ 	.word	0xffffffff
	.align		4
        /*0008*/ 	.word	0x00000000
	.align		4
        /*000c*/ 	.word	0xfffffffe
	.align		4
        /*0010*/ 	.word	0x00000000
	.align		4
        /*0014*/ 	.word	0xfffffffd
	.align		4
        /*0018*/ 	.word	0x00000000
	.align		4
        /*001c*/ 	.word	0xfffffffc


//--------------------- .text.mymatmul_kernel0    --------------------------
	.section	.text.mymatmul_kernel0,"ax",@progbits
	.align	128
        .global         mymatmul_kernel0
        .type           mymatmul_kernel0,@function
        .size           mymatmul_kernel0,(.L_x_4 - mymatmul_kernel0)
        .other          mymatmul_kernel0,@"STO_CUDA_ENTRY STV_DEFAULT"
mymatmul_kernel0:
.text.mymatmul_kernel0:
[----:B------:R-:W0:Y:S01]  /*0000*/  LDC R1, c[0x0][0x37c] ;  /* 0x0000df00ff017b82 */ /* 0x000e220000000800 */
[----:B------:R-:W1:Y:S07]  /*0010*/  S2R R34, SR_TID.X ;  /* 0x0000000000227919 */ /* 0x000e6e0000002100 */
[----:B------:R-:W2:Y:S01]  /*0020*/  S2UR UR5, SR_CgaCtaId ;  /* 0x00000000000579c3 */ /* 0x000ea20000008800 */
[----:B0-----:R-:W-:Y:S01]  /*0030*/  IADD3 R1, PT, PT, R1, -0x400, RZ ;  /* 0xfffffc0001017810 */ /* 0x001fe20007ffe0ff */
[----:B------:R-:W-:Y:S01]  /*0040*/  UMOV UR4, 0x400 ;  /* 0x0000040000047882 */ /* 0x000fe20000000000 */
[----:B------:R-:W0:Y:S01]  /*0050*/  S2R R3, SR_CTAID.X ;  /* 0x0000000000037919 */ /* 0x000e220000002500 */
[----:B------:R-:W-:Y:S01]  /*0060*/  UIADD3 UR4, UPT, UPT, UR4, 0x100, URZ ;  /* 0x0000010004047890 */ /* 0x000fe2000fffe0ff */
[----:B------:R-:W-:Y:S01]  /*0070*/  HFMA2 R32, -RZ, RZ, 0, 0 ;  /* 0x00000000ff207431 */ /* 0x000fe200000001ff */
[C---:B------:R-:W-:Y:S01]  /*0080*/  IADD3 R2, PT, PT, R1.reuse, 0x200, RZ ;  /* 0x0000020001027810 */ /* 0x040fe20007ffe0ff */
[----:B------:R3:W-:Y:S01]  /*0090*/  STL.128 [R1], RZ ;  /* 0x000000ff01007387 */ /* 0x0007e20000100c00 */
[----:B------:R-:W-:Y:S01]  /*00a0*/  IADD3 R0, PT, PT, R1, 0x210, RZ ;  /* 0x0000021001007810 */ /* 0x000fe20007ffe0ff */
[----:B------:R-:W4:Y:S02]  /*00b0*/  LDCU.64 UR8, c[0x0][0x358] ;  /* 0x00006b00ff0877ac */ /* 0x000f240008000a00 */
[----:B------:R3:W-:Y:S04]  /*00c0*/  STL.128 [R1+0x200], RZ ;  /* 0x000200ff01007387 */ /* 0x0007e80000100c00 */
[----:B------:R3:W-:Y:S04]  /*00d0*/  STL.128 [R1+0x10], RZ ;  /* 0x000010ff01007387 */ /* 0x0007e80000100c00 */
[----:B------:R3:W-:Y:S04]  /*00e0*/  STL.128 [R1+0x210], RZ ;  /* 0x000210ff01007387 */ /* 0x0007e80000100c00 */
[----:B------:R3:W-:Y:S01]  /*00f0*/  STL.128 [R1+0x20], RZ ;  /* 0x000020ff01007387 */ /* 0x0007e20000100c00 */
[----:B--2---:R-:W-:-:S03]  /*0100*/  ULEA UR4, UR5, UR4, 0x18 ;  /* 0x0000000405047291 */ /* 0x004fc6000f8ec0ff */
[----:B------:R3:W-:Y:S04]  /*0110*/  STL.128 [R1+0x220], RZ ;  /* 0x000220ff01007387 */ /* 0x0007e80000100c00 */
[----:B------:R3:W-:Y:S01]  /*0120*/  STL.128 [R1+0x30], RZ ;  /* 0x000030ff01007387 */ /* 0x0007e20000100c00 */
[----:B-1----:R-:W-:-:S03]  /*0130*/  SHF.L.U32 R34, R34, 0x2, RZ ;  /* 0x0000000222227819 */ /* 0x002fc600000006ff */
[----:B------:R3:W-:Y:S01]  /*0140*/  STL.128 [R1+0x230], RZ ;  /* 0x000230ff01007387 */ /* 0x0007e20000100c00 */
[----:B------:R-:W-:-:S03]  /*0150*/  IADD3 R33, PT, PT, R34, UR4, RZ ;  /* 0x0000000422217c10 */ /* 0x000fc6000fffe0ff */
[----:B------:R3:W-:Y:S04]  /*0160*/  STL.128 [R1+0x40], RZ ;  /* 0x000040ff01007387 */ /* 0x0007e80000100c00 */
        /* <DEDUP_REMOVED lines=54> */
[----:B0---4-:R3:W-:Y:S02]  /*04d0*/  STL.128 [R1+0x3f0], RZ ;  /* 0x0003f0ff01007387 */ /* 0x0117e40000100c00 */
.L_x_1:
[----:B------:R-:W0:Y:S01]  /*04e0*/  S2R R8, SR_TID.X ;  /* 0x0000000000087919 */ /* 0x000e220000002100 */
[----:B------:R-:W1:Y:S01]  /*04f0*/  LDC.64 R4, c[0x0][0x388] ;  /* 0x0000e200ff047b82 */ /* 0x000e620000000a00 */
[----:B------:R-:W-:-:S04]  /*0500*/  SHF.L.U32 R10, R3, 0xa, RZ ;  /* 0x0000000a030a7819 */ /* 0x000fc800000006ff */
[----:B------:R-:W-:-:S03]  /*0510*/  LOP3.LUT R11, R10, 0xc00, RZ, 0xc0, !PT ;  /* 0x00000c000a0b7812 */ /* 0x000fc600078ec0ff */
[----:B------:R-:W-:Y:S01]  /*0520*/  BAR.SYNC.DEFER_BLOCKING 0x0 ;  /* 0x0000000000007b1d */ /* 0x000fe20000010000 */
[----:B0-----:R-:W-:Y:S02]  /*0530*/  ISETP.GT.U32.AND P0, PT, R8, 0xf, PT ;  /* 0x0000000f0800780c */ /* 0x001fe40003f04070 */
[----:B------:R-:W-:-:S04]  /*0540*/  IADD3 R11, PT, PT, R11, R8, RZ ;  /* 0x000000080b0b7210 */ /* 0x000fc80007ffe0ff */
[----:B------:R-:W-:-:S05]  /*0550*/  LEA R13, R32, R11, 0xc ;  /* 0x0000000b200d7211 */ /* 0x000fca00078e60ff */
[----:B-1----:R-:W-:Y:S02]  /*0560*/  IMAD.WIDE.U32 R12, R13, 0x4, R4 ;  /* 0x000000040d0c7825 */ /* 0x002fe400078e0004 */
[----:B------:R-:W0:Y:S01]  /*0570*/  @!P0 LDC.64 R6, c[0x0][0x380] ;  /* 0x0000e000ff068b82 */ /* 0x000e220000000a00 */
[----:B------:R-:W-:Y:S02]  /*0580*/  @!P0 SHF.L.U32 R9, R3, 0xe, RZ ;  /* 0x0000000e03098819 */ /* 0x000fe400000006ff */
[----:B------:R-:W2:Y:S02]  /*0590*/  LDG.E.CONSTANT R15, desc[UR8][R12.64] ;  /* 0x000000080c0f7981 */ /* 0x000ea4000c1e9900 */
[----:B------:R-:W-:Y:S02]  /*05a0*/  @!P0 LOP3.LUT R9, R9, 0x7fff0000, RZ, 0xc0, !PT ;  /* 0x7fff000009098812 */ /* 0x000fe400078ec0ff */
[----:B------:R-:W4:Y:S02]  /*05b0*/  LDG.E.CONSTANT R17, desc[UR8][R12.64+0x400] ;  /* 0x000400080c117981 */ /* 0x000f24000c1e9900 */
[----:B------:R-:W-:-:S02]  /*05c0*/  @!P0 LEA R9, R8, R9, 0xc ;  /* 0x0000000908098211 */ /* 0x000fc400078e60ff */
[----:B------:R-:W5:Y:S02]  /*05d0*/  LDG.E.CONSTANT R19, desc[UR8][R12.64+0x800] ;  /* 0x000800080c137981 */ /* 0x000f64000c1e9900 */
[----:B------:R-:W-:Y:S02]  /*05e0*/  @!P0 IADD3 R9, PT, PT, R9, R32, RZ ;  /* 0x0000002009098210 */ /* 0x000fe40007ffe0ff */
[----:B------:R-:W3:Y:S03]  /*05f0*/  LDG.E.CONSTANT R21, desc[UR8][R12.64+0xc00] ;  /* 0x000c00080c157981 */ /* 0x000ee6000c1e9900 */
[----:B0-----:R-:W-:-:S05]  /*0600*/  @!P0 IMAD.WIDE.U32 R10, R9, 0x4, R6 ;  /* 0x00000004090a8825 */ /* 0x001fca00078e0006 */
[----:B------:R-:W2:Y:S04]  /*0610*/  @!P0 LDG.E.CONSTANT R4, desc[UR8][R10.64] ;  /* 0x000000080a048981 */ /* 0x000ea8000c1e9900 */
[----:B------:R-:W2:Y:S04]  /*0620*/  @!P0 LDG.E.CONSTANT R5, desc[UR8][R10.64+0x1000] ;  /* 0x001000080a058981 */ /* 0x000ea8000c1e9900 */
[----:B------:R-:W2:Y:S04]  /*0630*/  @!P0 LDG.E.CONSTANT R6, desc[UR8][R10.64+0x2000] ;  /* 0x002000080a068981 */ /* 0x000ea8000c1e9900 */
[----:B------:R-:W2:Y:S01]  /*0640*/  @!P0 LDG.E.CONSTANT R7, desc[UR8][R10.64+0x3000] ;  /* 0x003000080a078981 */ /* 0x000ea2000c1e9900 */
[----:B------:R-:W0:Y:S01]  /*0650*/  S2UR UR6, SR_CgaCtaId ;  /* 0x00000000000679c3 */ /* 0x000e220000008800 */
[----:B------:R-:W-:-:S02]  /*0660*/  UMOV UR5, 0x400 ;  /* 0x0000040000057882 */ /* 0x000fc40000000000 */
[----:B0-----:R-:W-:-:S06]  /*0670*/  ULEA UR5, UR6, UR5, 0x18 ;  /* 0x0000000506057291 */ /* 0x001fcc000f8ec0ff */
[C---:B------:R-:W-:Y:S01]  /*0680*/  @!P0 LEA R9, R8.reuse, UR5, 0x4 ;  /* 0x0000000508098c11 */ /* 0x040fe2000f8e20ff */
[----:B------:R-:W-:Y:S01]  /*0690*/  IMAD R8, R8, 0xc, R33 ;  /* 0x0000000c08087824 */ /* 0x000fe200078e0221 */
[----:B------:R-:W-:Y:S01]  /*06a0*/  MOV R35, R2 ;  /* 0x0000000200237202 */ /* 0x000fe20000000f00 */
[----:B------:R-:W-:Y:S01]  /*06b0*/  UIADD3 UR5, UPT, UPT, UR5, 0x80, URZ ;  /* 0x0000008005057890 */ /* 0x000fe2000fffe0ff */
[----:B------:R-:W-:Y:S01]  /*06c0*/  UMOV UR6, 0x80 ;  /* 0x0000008000067882 */ /* 0x000fe20000000000 */
[----:B--2---:R0:W-:Y:S04]  /*06d0*/  @!P0 STS.128 [R9], R4 ;  /* 0x0000000409008388 */ /* 0x0041e80000000c00 */
[----:B------:R0:W-:Y:S04]  /*06e0*/  STS [R34+UR4], R15 ;  /* 0x0000000f22007988 */ /* 0x0001e80008000804 */
[----:B----4-:R0:W-:Y:S04]  /*06f0*/  STS [R34+UR4+0x400], R17 ;  /* 0x0004001122007988 */ /* 0x0101e80008000804 */
[----:B-----5:R0:W-:Y:S04]  /*0700*/  STS [R34+UR4+0x800], R19 ;  /* 0x0008001322007988 */ /* 0x0201e80008000804 */
[----:B---3--:R0:W-:Y:S01]  /*0710*/  STS [R34+UR4+0xc00], R21 ;  /* 0x000c001522007988 */ /* 0x0081e20008000804 */
[----:B------:R-:W-:Y:S06]  /*0720*/  BAR.SYNC.DEFER_BLOCKING 0x0 ;  /* 0x0000000000007b1d */ /* 0x000fec0000010000 */
[----:B------:R0:W1:Y:S04]  /*0730*/  LDS R39, [R8] ;  /* 0x0000000008277984 */ /* 0x0000680000000800 */
[----:B------:R0:W2:Y:S04]  /*0740*/  LDS R38, [R8+0x4] ;  /* 0x0000040008267984 */ /* 0x0000a80000000800 */
[----:B------:R0:W3:Y:S04]  /*0750*/  LDS R37, [R8+0x8] ;  /* 0x0000080008257984 */ /* 0x0000e80000000800 */
[----:B------:R0:W4:Y:S02]  /*0760*/  LDS R36, [R8+0xc] ;  /* 0x00000c0008247984 */ /* 0x0001240000000800 */
.L_x_0:
[----:B0-----:R-:W1:Y:S04]  /*0770*/  LDL.128 R8, [R35+-0x200] ;  /* 0xfffe000023087983 */ /* 0x001e680000100c00 */
[----:B------:R-:W5:Y:S04]  /*0780*/  LDL.128 R12, [R35+-0x1f0] ;  /* 0xfffe1000230c7983 */ /* 0x000f680000100c00 */
[----:B------:R-:W5:Y:S04]  /*0790*/  LDL.128 R16, [R35] ;  /* 0x0000000023107983 */ /* 0x000f680000100c00 */
[----:B------:R-:W1:Y:S04]  /*07a0*/  LDS.128 R4, [UR5+-0x80] ;  /* 0xffff8005ff047984 */ /* 0x000e680008000c00 */
[----:B------:R-:W5:Y:S04]  /*07b0*/  LDL.128 R20, [R35+0x20] ;  /* 0x0000200023147983 */ /* 0x000f680000100c00 */
[----:B------:R-:W5:Y:S01]  /*07c0*/  LDL.128 R24, [R35+0x40] ;  /* 0x0000400023187983 */ /* 0x000f620000100c00 */
[-C--:B-1----:R-:W-:Y:S01]  /*07d0*/  FFMA R8, R39, R4.reuse, R8 ;  /* 0x0000000427087223 */ /* 0x082fe20000000008 */
[-C--:B--2---:R-:W-:Y:S01]  /*07e0*/  FFMA R9, R38, R4.reuse, R9 ;  /* 0x0000000426097223 */ /* 0x084fe20000000009 */
[-C--:B---3--:R-:W-:Y:S01]  /*07f0*/  FFMA R10, R37, R4.reuse, R10 ;  /* 0x00000004250a7223 */ /* 0x088fe2000000000a */
[----:B----4-:R-:W-:-:S05]  /*0800*/  FFMA R11, R36, R4, R11 ;  /* 0x00000004240b7223 */ /* 0x010fca000000000b */
[----:B------:R-:W-:Y:S04]  /*0810*/  STL.128 [R35+-0x200], R8 ;  /* 0xfffe000823007387 */ /* 0x000fe80000100c00 */
[----:B------:R-:W0:Y:S01]  /*0820*/  LDS.128 R8, [UR5] ;  /* 0x00000005ff087984 */ /* 0x000e220008000c00 */
[-C--:B-----5:R-:W-:Y:S01]  /*0830*/  FFMA R12, R39, R5.reuse, R12 ;  /* 0x00000005270c7223 */ /* 0x0a0fe2000000000c */
[-C--:B------:R-:W-:Y:S01]  /*0840*/  FFMA R13, R38, R5.reuse, R13 ;  /* 0x00000005260d7223 */ /* 0x080fe2000000000d */
[-C--:B------:R-:W-:Y:S01]  /*0850*/  FFMA R14, R37, R5.reuse, R14 ;  /* 0x00000005250e7223 */ /* 0x080fe2000000000e */
[----:B------:R-:W-:-:S05]  /*0860*/  FFMA R15, R36, R5, R15 ;  /* 0x00000005240f7223 */ /* 0x000fca000000000f */
[----:B------:R1:W-:Y:S04]  /*0870*/  STL.128 [R35+-0x1f0], R12 ;  /* 0xfffe100c23007387 */ /* 0x0003e80000100c00 */
[----:B-1----:R-:W2:Y:S01]  /*0880*/  LDL.128 R12, [R35+-0x1e0] ;  /* 0xfffe2000230c7983 */ /* 0x002ea20000100c00 */
[-C--:B0-----:R-:W-:Y:S01]  /*0890*/  FFMA R16, R39, R8.reuse, R16 ;  /* 0x0000000827107223 */ /* 0x081fe20000000010 */
[-C--:B------:R-:W-:Y:S01]  /*08a0*/  FFMA R17, R38, R8.reuse, R17 ;  /* 0x0000000826117223 */ /* 0x080fe20000000011 */
[-C--:B------:R-:W-:Y:S01]  /*08b0*/  FFMA R18, R37, R8.reuse, R18 ;  /* 0x0000000825127223 */ /* 0x080fe20000000012 */
[----:B------:R-:W-:-:S05]  /*08c0*/  FFMA R19, R36, R8, R19 ;  /* 0x0000000824137223 */ /* 0x000fca0000000013 */
[----:B------:R0:W-:Y:S04]  /*08d0*/  STL.128 [R35], R16 ;  /* 0x0000001023007387 */ /* 0x0001e80000100c00 */
[----:B0-----:R-:W3:Y:S01]  /*08e0*/  LDL.128 R16, [R35+0x10] ;  /* 0x0000100023107983 */ /* 0x001ee20000100c00 */
[-C--:B------:R-:W-:Y:S01]  /*08f0*/  FFMA R20, R39, R10.reuse, R20 ;  /* 0x0000000a27147223 */ /* 0x080fe20000000014 */
[-C--:B------:R-:W-:Y:S01]  /*0900*/  FFMA R21, R38, R10.reuse, R21 ;  /* 0x0000000a26157223 */ /* 0x080fe20000000015 */
[-C--:B------:R-:W-:Y:S01]  /*0910*/  FFMA R22, R37, R10.reuse, R22 ;  /* 0x0000000a25167223 */ /* 0x080fe20000000016 */
[----:B------:R-:W-:-:S05]  /*0920*/  FFMA R23, R36, R10, R23 ;  /* 0x0000000a24177223 */ /* 0x000fca0000000017 */
[----:B------:R0:W-:Y:S04]  /*0930*/  STL.128 [R35+0x20], R20 ;  /* 0x0000201423007387 */ /* 0x0001e80000100c00 */
[----:B0-----:R-:W4:Y:S01]  /*0940*/  LDL.128 R20, [R35+-0x1c0] ;  /* 0xfffe400023147983 */ /* 0x001f220000100c00 */
[-C--:B--2---:R-:W-:Y:S01]  /*0950*/  FFMA R28, R39, R6.reuse, R12 ;  /* 0x00000006271c7223 */ /* 0x084fe2000000000c */
[-C--:B------:R-:W-:Y:S01]  /*0960*/  FFMA R29, R38, R6.reuse, R13 ;  /* 0x00000006261d7223 */ /* 0x080fe2000000000d */
[-C--:B------:R-:W-:Y:S01]  /*0970*/  FFMA R30, R37, R6.reuse, R14 ;  /* 0x00000006251e7223 */ /* 0x080fe2000000000e */
[----:B------:R-:W-:Y:S02]  /*0980*/  FFMA R31, R36, R6, R15 ;  /* 0x00000006241f7223 */ /* 0x000fe4000000000f */
[----:B------:R-:W2:Y:S01]  /*0990*/  LDL.128 R12, [R35+-0x1d0] ;  /* 0xfffe3000230c7983 */ /* 0x000ea20000100c00 */
[-C--:B---3--:R-:W-:Y:S01]  /*09a0*/  FFMA R16, R39, R9.reuse, R16 ;  /* 0x0000000927107223 */ /* 0x088fe20000000010 */
[-C--:B------:R-:W-:Y:S01]  /*09b0*/  FFMA R17, R38, R9.reuse, R17 ;  /* 0x0000000926117223 */ /* 0x080fe20000000011 */
[-C--:B------:R-:W-:Y:S01]  /*09c0*/  FFMA R18, R37, R9.reuse, R18 ;  /* 0x0000000925127223 */ /* 0x080fe20000000012 */
[----:B------:R-:W-:-:S05]  /*09d0*/  FFMA R19, R36, R9, R19 ;  /* 0x0000000924137223 */ /* 0x000fca0000000013 */
[----:B------:R0:W-:Y:S04]  /*09e0*/  STL.128 [R35+0x10], R16 ;  /* 0x0000101023007387 */ /* 0x0001e80000100c00 */
[----:B0-----:R-:W3:Y:S04]  /*09f0*/  LDL.128 R16, [R35+0x30] ;  /* 0x0000300023107983 */ /* 0x001ee80000100c00 */
[----:B------:R-:W-:Y:S01]  /*0a00*/  STL.128 [R35+-0x1e0], R28 ;  /* 0xfffe201c23007387 */ /* 0x000fe20000100c00 */
[-C--:B--2---:R-:W-:Y:S01]  /*0a10*/  FFMA R12, R39, R7.reuse, R12 ;  /* 0x00000007270c7223 */ /* 0x084fe2000000000c */
[-C--:B------:R-:W-:Y:S01]  /*0a20*/  FFMA R13, R38, R7.reuse, R13 ;  /* 0x00000007260d7223 */ /* 0x080fe2000000000d */
[-C--:B------:R-:W-:Y:S01]  /*0a30*/  FFMA R14, R37, R7.reuse, R14 ;  /* 0x00000007250e7223 */ /* 0x080fe2000000000e */
[----:B------:R-:W-:-:S02]  /*0a40*/  FFMA R15, R36, R7, R15 ;  /* 0x00000007240f7223 */ /* 0x000fc4000000000f */
[----:B------:R-:W4:Y:S04]  /*0a50*/  LDS.128 R4, [UR5+-0x70] ;  /* 0xffff9005ff047984 */ /* 0x000f280008000c00 */
[----:B------:R0:W-:Y:S04]  /*0a60*/  STL.128 [R35+-0x1d0], R12 ;  /* 0xfffe300c23007387 */ /* 0x0001e80000100c00 */
[----:B0-----:R-:W2:Y:S01]  /*0a70*/  LDL.128 R12, [R35+-0x1a0] ;  /* 0xfffe6000230c7983 */ /* 0x001ea20000100c00 */
[-C--:B----4-:R-:W-:Y:S01]  /*0a80*/  FFMA R28, R39, R4.reuse, R20 ;  /* 0x00000004271c7223 */ /* 0x090fe20000000014 */
[-C--:B------:R-:W-:Y:S01]  /*0a90*/  FFMA R29, R38, R4.reuse, R21 ;  /* 0x00000004261d7223 */ /* 0x080fe20000000015 */
[-C--:B------:R-:W-:Y:S01]  /*0aa0*/  FFMA R30, R37, R4.reuse, R22 ;  /* 0x00000004251e7223 */ /* 0x080fe20000000016 */
[----:B------:R-:W-:-:S02]  /*0ab0*/  FFMA R31, R36, R4, R23 ;  /* 0x00000004241f7223 */ /* 0x000fc40000000017 */
[----:B------:R-:W4:Y:S01]  /*0ac0*/  LDL.128 R20, [R35+-0x1b0] ;  /* 0xfffe500023147983 */ /* 0x000f220000100c00 */
[-C--:B---3--:R-:W-:Y:S01]  /*0ad0*/  FFMA R16, R39, R11.reuse, R16 ;  /* 0x0000000b27107223 */ /* 0x088fe20000000010 */
[-C--:B------:R-:W-:Y:S01]  /*0ae0*/  FFMA R17, R38, R11.reuse, R17 ;  /* 0x0000000b26117223 */ /* 0x080fe20000000011 */
[-C--:B------:R-:W-:Y:S01]  /*0af0*/  FFMA R18, R37, R11.reuse, R18 ;  /* 0x0000000b25127223 */ /* 0x080fe20000000012 */
[----:B------:R-:W-:Y:S02]  /*0b00*/  FFMA R19, R36, R11, R19 ;  /* 0x0000000b24137223 */ /* 0x000fe40000000013 */
[----:B------:R-:W0:Y:S04]  /*0b10*/  LDS.128 R8, [UR5+0x10] ;  /* 0x00001005ff087984 */ /* 0x000e280008000c00 */
[----:B------:R1:W-:Y:S04]  /*0b20*/  STL.128 [R35+0x30], R16 ;  /* 0x0000301023007387 */ /* 0x0003e80000100c00 */
[----:B-1----:R-:W3:Y:S04]  /*0b30*/  LDL.128 R16, [R35+0x50] ;  /* 0x0000500023107983 */ /* 0x002ee80000100c00 */
[----:B------:R2:W-:Y:S01]  /*0b40*/  STL.128 [R35+-0x1c0], R28 ;  /* 0xfffe401c23007387 */ /* 0x0005e20000100c00 */
[-C--:B0-----:R-:W-:Y:S01]  /*0b50*/  FFMA R24, R39, R8.reuse, R24 ;  /* 0x0000000827187223 */ /* 0x081fe20000000018 */
[-C--:B------:R-:W-:Y:S01]  /*0b60*/  FFMA R25, R38, R8.reuse, R25 ;  /* 0x0000000826197223 */ /* 0x080fe20000000019 */
[-C--:B------:R-:W-:Y:S01]  /*0b70*/  FFMA R26, R37, R8.reuse, R26 ;  /* 0x00000008251a7223 */ /* 0x080fe2000000001a */
[----:B------:R-:W-:-:S05]  /*0b80*/  FFMA R27, R36, R8, R27 ;  /* 0x00000008241b7223 */ /* 0x000fca000000001b */
[----:B------:R-:W-:Y:S01]  /*0b90*/  STL.128 [R35+0x40], R24 ;  /* 0x0000401823007387 */ /* 0x000fe20000100c00 */
[-C--:B--2---:R-:W-:Y:S01]  /*0ba0*/  FFMA R28, R39, R6.reuse, R12 ;  /* 0x00000006271c7223 */ /* 0x084fe2000000000c */
[-C--:B------:R-:W-:Y:S01]  /*0bb0*/  FFMA R29, R38, R6.reuse, R13 ;  /* 0x00000006261d7223 */ /* 0x080fe2000000000d */
[-C--:B------:R-:W-:Y:S01]  /*0bc0*/  FFMA R30, R37, R6.reuse, R14 ;  /* 0x00000006251e7223 */ /* 0x080fe2000000000e */
[----:B------:R-:W-:Y:S02]  /*0bd0*/  FFMA R31, R36, R6, R15 ;  /* 0x00000006241f7223 */ /* 0x000fe4000000000f */
[----:B------:R-:W2:Y:S01]  /*0be0*/  LDL.128 R12, [R35+0x60] ;  /* 0x00006000230c7983 */ /* 0x000ea20000100c00 */
[-C--:B----4-:R-:W-:Y:S01]  /*0bf0*/  FFMA R20, R39, R5.reuse, R20 ;  /* 0x0000000527147223 */ /* 0x090fe20000000014 */
[-C--:B------:R-:W-:Y:S01]  /*0c00*/  FFMA R21, R38, R5.reuse, R21 ;  /* 0x0000000526157223 */ /* 0x080fe20000000015 */
[-C--:B------:R-:W-:Y:S01]  /*0c10*/  FFMA R22, R37, R5.reuse, R22 ;  /* 0x0000000525167223 */ /* 0x080fe20000000016 */
[----:B------:R-:W-:-:S05]  /*0c20*/  FFMA R23, R36, R5, R23 ;  /* 0x0000000524177223 */ /* 0x000fca0000000017 */
[----:B------:R0:W-:Y:S04]  /*0c30*/  STL.128 [R35+-0x1b0], R20 ;  /* 0xfffe501423007387 */ /* 0x0001e80000100c00 */
[----:B0-----:R-:W4:Y:S01]  /*0c40*/  LDL.128 R20, [R35+0x70] ;  /* 0x0000700023147983 */ /* 0x001f220000100c00 */
[-C--:B---3--:R-:W-:Y:S01]  /*0c50*/  FFMA R24, R39, R9.reuse, R16 ;  /* 0x0000000927187223 */ /* 0x088fe20000000010 */
[-C--:B------:R-:W-:Y:S01]  /*0c60*/  FFMA R25, R38, R9.reuse, R17 ;  /* 0x0000000926197223 */ /* 0x080fe20000000011 */
[-C--:B------:R-:W-:Y:S01]  /*0c70*/  FFMA R26, R37, R9.reuse, R18 ;  /* 0x00000009251a7223 */ /* 0x080fe20000000012 */
[----:B------:R-:W-:Y:S02]  /*0c80*/  FFMA R27, R36, R9, R19 ;  /* 0x00000009241b7223 */ /* 0x000fe40000000013 */
[----:B------:R-:W3:Y:S01]  /*0c90*/  LDL.128 R16, [R35+-0x190] ;  /* 0xfffe700023107983 */ /* 0x000ee20000100c00 */
[----:B------:R-:W-:-:S04]  /*0ca0*/  UIADD3 UR6, UPT, UPT, UR6, 0x20, URZ ;  /* 0x0000002006067890 */ /* 0x000fc8000fffe0ff */
[----:B------:R-:W-:Y:S01]  /*0cb0*/  UISETP.NE.AND UP0, UPT, UR6, 0x100, UPT ;  /* 0x000001000600788c */ /* 0x000fe2000bf05270 */
[----:B------:R-:W-:Y:S04]  /*0cc0*/  STL.128 [R35+0x50], R24 ;  /* 0x0000501823007387 */ /* 0x000fe80000100c00 */
[----:B------:R-:W-:Y:S01]  /*0cd0*/  STL.128 [R35+-0x1a0], R28 ;  /* 0xfffe601c23007387 */ /* 0x000fe20000100c00 */
[----:B------:R-:W-:Y:S01]  /*0ce0*/  UIADD3 UR5, UPT, UPT, UR5, 0x20, URZ ;  /* 0x0000002005057890 */ /* 0x000fe2000fffe0ff */
[-C--:B--2---:R-:W-:Y:S01]  /*0cf0*/  FFMA R12, R39, R10.reuse, R12 ;  /* 0x0000000a270c7223 */ /* 0x084fe2000000000c */
[-C--:B------:R-:W-:Y:S01]  /*0d00*/  FFMA R13, R38, R10.reuse, R13 ;  /* 0x0000000a260d7223 */ /* 0x080fe2000000000d */
[-C--:B------:R-:W-:Y:S01]  /*0d10*/  FFMA R14, R37, R10.reuse, R14 ;  /* 0x0000000a250e7223 */ /* 0x080fe2000000000e */
[----:B------:R-:W-:-:S05]  /*0d20*/  FFMA R15, R36, R10, R15 ;  /* 0x0000000a240f7223 */ /* 0x000fca000000000f */
[----:B------:R-:W-:Y:S01]  /*0d30*/  STL.128 [R35+0x60], R12 ;  /* 0x0000600c23007387 */ /* 0x000fe20000100c00 */
[-C--:B----4-:R-:W-:Y:S01]  /*0d40*/  FFMA R20, R39, R11.reuse, R20 ;  /* 0x0000000b27147223 */ /* 0x090fe20000000014 */
[-C--:B------:R-:W-:Y:S01]  /*0d50*/  FFMA R21, R38, R11.reuse, R21 ;  /* 0x0000000b26157223 */ /* 0x080fe20000000015 */
[-C--:B------:R-:W-:Y:S01]  /*0d60*/  FFMA R22, R37, R11.reuse, R22 ;  /* 0x0000000b25167223 */ /* 0x080fe20000000016 */
[----:B------:R-:W-:-:S05]  /*0d70*/  FFMA R23, R36, R11, R23 ;  /* 0x0000000b24177223 */ /* 0x000fca0000000017 */
[----:B------:R-:W-:Y:S01]  /*0d80*/  STL.128 [R35+0x70], R20 ;  /* 0x0000701423007387 */ /* 0x000fe20000100c00 */
[-C--:B---3--:R-:W-:Y:S01]  /*0d90*/  FFMA R16, R39, R7.reuse, R16 ;  /* 0x0000000727107223 */ /* 0x088fe20000000010 */
[-C--:B------:R-:W-:Y:S01]  /*0da0*/  FFMA R17, R38, R7.reuse, R17 ;  /* 0x0000000726117223 */ /* 0x080fe20000000011 */
[-C--:B------:R-:W-:Y:S01]  /*0db0*/  FFMA R18, R37, R7.reuse, R18 ;  /* 0x0000000725127223 */ /* 0x080fe20000000012 */
[----:B------:R-:W-:-:S05]  /*0dc0*/  FFMA R19, R36, R7, R19 ;  /* 0x0000000724137223 */ /* 0x000fca0000000013 */
[----:B------:R0:W-:Y:S02]  /*0dd0*/  STL.128 [R35+-0x190], R16 ;  /* 0xfffe701023007387 */ /* 0x0001e40000100c00 */
[----:B0-----:R-:W-:Y:S01]  /*0de0*/  IADD3 R35, PT, PT, R35, 0x80, RZ ;  /* 0x0000008023237810 */ /* 0x001fe20007ffe0ff */
[----:B------:R-:W-:Y:S06]  /*0df0*/  BRA.U UP0, `(.L_x_0) ;  /* 0xfffffff9005c7547 */ /* 0x000fec000b83ffff */
[----:B------:R-:W-:-:S04]  /*0e00*/  IADD3 R32, PT, PT, R32, 0x1, RZ ;  /* 0x0000000120207810 */ /* 0x000fc80007ffe0ff */
[----:B------:R-:W-:-:S13]  /*0e10*/  ISETP.NE.AND P0, PT, R32, 0x400, PT ;  /* 0x000004002000780c */ /* 0x000fda0003f05270 */
[----:B------:R-:W-:Y:S05]  /*0e20*/  @P0 BRA `(.L_x_1) ;  /* 0xfffffff400ac0947 */ /* 0x000fea000383ffff */
[----:B------:R-:W0:Y:S01]  /*0e30*/  LDC.64 R4, c[0x0][0x390] ;  /* 0x0000e400ff047b82 */ /* 0x000e220000000a00 */
[C---:B------:R-:W-:Y:S01]  /*0e40*/  SHF.L.U32 R7, R3.reuse, 0x10, RZ ;  /* 0x0000001003077819 */ /* 0x040fe200000006ff */
[----:B------:R-:W-:Y:S01]  /*0e50*/  UMOV UR4, URZ ;  /* 0x000000ff00047c82 */ /* 0x000fe20008000000 */
[----:B------:R-:W-:Y:S02]  /*0e60*/  SHF.L.U32 R3, R3, 0xa, RZ ;  /* 0x0000000a03037819 */ /* 0x000fe400000006ff */
[----:B------:R-:W-:Y:S02]  /*0e70*/  LOP3.LUT R7, R34, 0x7ffc0000, R7, 0xf8, !PT ;  /* 0x7ffc000022077812 */ /* 0x000fe400078ef807 */
[----:B------:R-:W-:-:S04]  /*0e80*/  LOP3.LUT R2, R3, 0xc00, RZ, 0xc0, !PT ;  /* 0x00000c0003027812 */ /* 0x000fc800078ec0ff */
[----:B------:R-:W-:-:S05]  /*0e90*/  IADD3 R3, PT, PT, R2, R7, RZ ;  /* 0x0000000702037210 */ /* 0x000fca0007ffe0ff */
[----:B0-----:R-:W-:-:S03]  /*0ea0*/  IMAD.WIDE.U32 R2, R3, 0x4, R4 ;  /* 0x0000000403027825 */ /* 0x001fc600078e0004 */
[----:B------:R-:W-:-:S04]  /*0eb0*/  IADD3 R8, P0, PT, R2, 0x80000, RZ ;  /* 0x0008000002087810 */ /* 0x000fc80007f1e0ff */
[----:B------:R-:W-:-:S09]  /*0ec0*/  IADD3.X R9, PT, PT, RZ, R3, RZ, P0, !PT ;  /* 0x00000003ff097210 */ /* 0x000fd200007fe4ff */
.L_x_2:
[----:B0-----:R-:W2:Y:S04]  /*0ed0*/  LDL.128 R12, [R0+-0x210] ;  /* 0xfffdf000000c7983 */ /* 0x001ea80000100c00 */
[----:B------:R-:W3:Y:S01]  /*0ee0*/  LDL.128 R16, [R0+-0x10] ;  /* 0xfffff00000107983 */ /* 0x000ee20000100c00 */
[----:B------:R-:W-:Y:S02]  /*0ef0*/  MOV R2, R8 ;  /* 0x0000000800027202 */ /* 0x000fe40000000f00 */
[----:B------:R-:W-:Y:S01]  /*0f00*/  MOV R3, R9 ;  /* 0x0000000900037202 */ /* 0x000fe20000000f00 */
[----:B------:R-:W4:Y:S04]  /*0f10*/  LDL.128 R20, [R0+-0x200] ;  /* 0xfffe000000147983 */ /* 0x000f280000100c00 */
[----:B------:R-:W5:Y:S04]  /*0f20*/  LDL.128 R4, [R0] ;  /* 0x0000000000047983 */ /* 0x000f680000100c00 */
[----:B------:R-:W5:Y:S04]  /*0f30*/  LDL.128 R24, [R0+-0x1f0] ;  /* 0xfffe100000187983 */ /* 0x000f680000100c00 */
[----:B------:R-:W5:Y:S04]  /*0f40*/  LDL.128 R8, [R0+0x10] ;  /* 0x0000100000087983 */ /* 0x000f680000100c00 */
[----:B--2---:R-:W-:Y:S04]  /*0f50*/  STG.E desc[UR8][R2.64+-0x80000], R12 ;  /* 0xf800000c02007986 */ /* 0x004fe8000c101908 */
[----:B------:R-:W-:Y:S04]  /*0f60*/  STG.E desc[UR8][R2.64+-0x7fffc], R13 ;  /* 0xf800040d02007986 */ /* 0x000fe8000c101908 */
[----:B------:R-:W-:Y:S04]  /*0f70*/  STG.E desc[UR8][R2.64+-0x7fff8], R14 ;  /* 0xf800080e02007986 */ /* 0x000fe8000c101908 */
[----:B------:R0:W-:Y:S04]  /*0f80*/  STG.E desc[UR8][R2.64+-0x7fff4], R15 ;  /* 0xf8000c0f02007986 */ /* 0x0001e8000c101908 */
[----:B---3--:R-:W-:Y:S04]  /*0f90*/  STG.E desc[UR8][R2.64], R16 ;  /* 0x0000001002007986 */ /* 0x008fe8000c101908 */
[----:B------:R-:W-:Y:S04]  /*0fa0*/  STG.E desc[UR8][R2.64+0x4], R17 ;  /* 0x0000041102007986 */ /* 0x000fe8000c101908 */
[----:B------:R-:W-:Y:S04]  /*0fb0*/  STG.E desc[UR8][R2.64+0x8], R18 ;  /* 0x0000081202007986 */ /* 0x000fe8000c101908 */
[----:B------:R1:W-:Y:S04]  /*0fc0*/  STG.E desc[UR8][R2.64+0xc], R19 ;  /* 0x00000c1302007986 */ /* 0x0003e8000c101908 */
[----:B0-----:R-:W2:Y:S04]  /*0fd0*/  LDL.128 R12, [R0+-0x1e0] ;  /* 0xfffe2000000c7983 */ /* 0x001ea80000100c00 */
[----:B-1----:R-:W3:Y:S04]  /*0fe0*/  LDL.128 R16, [R0+0x20] ;  /* 0x0000200000107983 */ /* 0x002ee80000100c00 */
[----:B----4-:R-:W-:Y:S04]  /*0ff0*/  STG.E desc[UR8][R2.64+-0x7c000], R20 ;  /* 0xf840001402007986 */ /* 0x010fe8000c101908 */
[----:B------:R-:W-:Y:S04]  /*1000*/  STG.E desc[UR8][R2.64+-0x7bffc], R21 ;  /* 0xf840041502007986 */ /* 0x000fe8000c101908 */
[----:B------:R-:W-:Y:S04]  /*1010*/  STG.E desc[UR8][R2.64+-0x7bff8], R22 ;  /* 0xf840081602007986 */ /* 0x000fe8000c101908 */
[----:B------:R0:W-:Y:S04]  /*1020*/  STG.E desc[UR8][R2.64+-0x7bff4], R23 ;  /* 0xf8400c1702007986 */ /* 0x0001e8000c101908 */
[----:B-----5:R-:W-:Y:S04]  /*1030*/  STG.E desc[UR8][R2.64+0x4000], R4 ;  /* 0x0040000402007986 */ /* 0x020fe8000c101908 */
[----:B------:R-:W-:Y:S04]  /*1040*/  STG.E desc[UR8][R2.64+0x4004], R5 ;  /* 0x0040040502007986 */ /* 0x000fe8000c101908 */
[----:B------:R-:W-:Y:S04]  /*1050*/  STG.E desc[UR8][R2.64+0x4008], R6 ;  /* 0x0040080602007986 */ /* 0x000fe8000c101908 */
[----:B------:R1:W-:Y:S04]  /*1060*/  STG.E desc[UR8][R2.64+0x400c], R7 ;  /* 0x00400c0702007986 */ /* 0x0003e8000c101908 */
[----:B------:R-:W-:Y:S04]  /*1070*/  STG.E desc[UR8][R2.64+-0x78000], R24 ;  /* 0xf880001802007986 */ /* 0x000fe8000c101908 */
[----:B------:R-:W-:Y:S04]  /*1080*/  STG.E desc[UR8][R2.64+-0x77ffc], R25 ;  /* 0xf880041902007986 */ /* 0x000fe8000c101908 */
[----:B------:R-:W-:Y:S04]  /*1090*/  STG.E desc[UR8][R2.64+-0x77ff8], R26 ;  /* 0xf880081a02007986 */ /* 0x000fe8000c101908 */
[----:B------:R4:W-:Y:S04]  /*10a0*/  STG.E desc[UR8][R2.64+-0x77ff4], R27 ;  /* 0xf8800c1b02007986 */ /* 0x0009e8000c101908 */
[----:B------:R-:W-:Y:S04]  /*10b0*/  STG.E desc[UR8][R2.64+0x8000], R8 ;  /* 0x0080000802007986 */ /* 0x000fe8000c101908 */
[----:B------:R-:W-:Y:S04]  /*10c0*/  STG.E desc[UR8][R2.64+0x8004], R9 ;  /* 0x0080040902007986 */ /* 0x000fe8000c101908 */
[----:B------:R-:W-:Y:S04]  /*10d0*/  STG.E desc[UR8][R2.64+0x8008], R10 ;  /* 0x0080080a02007986 */ /* 0x000fe8000c101908 */
[----:B------:R5:W-:Y:S04]  /*10e0*/  STG.E desc[UR8][R2.64+0x800c], R11 ;  /* 0x00800c0b02007986 */ /* 0x000be8000c101908 */
[----:B0-----:R-:W3:Y:S04]  /*10f0*/  LDL.128 R20, [R0+-0x1d0] ;  /* 0xfffe300000147983 */ /* 0x001ee80000100c00 */
[----:B-1----:R-:W3:Y:S04]  /*1100*/  LDL.128 R4, [R0+0x30] ;  /* 0x0000300000047983 */ /* 0x002ee80000100c00 */
[----:B----4-:R-:W4:Y:S04]  /*1110*/  LDL.128 R24, [R0+-0x1c0] ;  /* 0xfffe400000187983 */ /* 0x010f280000100c00 */
[----:B-----5:R-:W5:Y:S04]  /*1120*/  LDL.128 R8, [R0+0x40] ;  /* 0x0000400000087983 */ /* 0x020f680000100c00 */
        /* <DEDUP_REMOVED lines=51> */
[----:B------:R-:W-:Y:S04]  /*1460*/  STG.E desc[UR8][R2.64+-0x5fff4], R27 ;  /* 0xfa000c1b02007986 */ /* 0x000fe8000c101908 */
[----:B-----5:R-:W-:Y:S04]  /*1470*/  STG.E desc[UR8][R2.64+0x20000], R8 ;  /* 0x0200000802007986 */ /* 0x020fe8000c101908 */
[----:B------:R-:W-:Y:S04]  /*1480*/  STG.E desc[UR8][R2.64+0x20004], R9 ;  /* 0x0200040902007986 */ /* 0x000fe8000c101908 */
[----:B------:R-:W-:Y:S04]  /*1490*/  STG.E desc[UR8][R2.64+0x20008], R10 ;  /* 0x0200080a02007986 */ /* 0x000fe8000c101908 */
[----:B------:R4:W-:Y:S04]  /*14a0*/  STG.E desc[UR8][R2.64+0x2000c], R11 ;  /* 0x02000c0b02007986 */ /* 0x0009e8000c101908 */
[----:B0-----:R-:W5:Y:S04]  /*14b0*/  LDL.128 R20, [R0+-0x170] ;  /* 0xfffe900000147983 */ /* 0x001f680000100c00 */
[----:B-1----:R-:W5:Y:S04]  /*14c0*/  LDL.128 R4, [R0+0x90] ;  /* 0x0000900000047983 */ /* 0x002f680000100c00 */
[----:B----4-:R-:W4:Y:S04]  /*14d0*/  LDL.128 R8, [R0+-0x160] ;  /* 0xfffea00000087983 */ /* 0x010f280000100c00 */
[----:B------:R-:W4:Y:S04]  /*14e0*/  LDL.128 R24, [R0+0xa0] ;  /* 0x0000a00000187983 */ /* 0x000f280000100c00 */
        /* <DEDUP_REMOVED lines=39> */
[----:B-1----:R0:W3:Y:S01]  /*1760*/  LDL.128 R16, [R0+0xe0] ;  /* 0x0000e00000107983 */ /* 0x0020e20000100c00 */
[----:B------:R-:W-:-:S04]  /*1770*/  UIADD3 UR4, UPT, UPT, UR4, 0x10, URZ ;  /* 0x0000001004047890 */ /* 0x000fc8000fffe0ff */
[----:B------:R-:W-:Y:S01]  /*1780*/  UISETP.NE.AND UP0, UPT, UR4, 0x20, UPT ;  /* 0x000000200400788c */ /* 0x000fe2000bf05270 */
[----:B0-----:R-:W-:Y:S01]  /*1790*/  IADD3 R0, PT, PT, R0, 0x100, RZ ;  /* 0x0000010000007810 */ /* 0x001fe20007ffe0ff */
[----:B------:R-:W-:Y:S04]  /*17a0*/  STG.E desc[UR8][R2.64+-0x4c000], R20 ;  /* 0xfb40001402007986 */ /* 0x000fe8000c101908 */
[----:B------:R-:W-:Y:S04]  /*17b0*/  STG.E desc[UR8][R2.64+-0x4bffc], R21 ;  /* 0xfb40041502007986 */ /* 0x000fe8000c101908 */
[----:B------:R-:W-:Y:S04]  /*17c0*/  STG.E desc[UR8][R2.64+-0x4bff8], R22 ;  /* 0xfb40081602007986 */ /* 0x000fe8000c101908 */
[----:B------:R-:W-:Y:S04]  /*17d0*/  STG.E desc[UR8][R2.64+-0x4bff4], R23 ;  /* 0xfb400c1702007986 */ /* 0x000fe8000c101908 */
[----:B------:R-:W-:Y:S04]  /*17e0*/  STG.E desc[UR8][R2.64+0x34000], R4 ;  /* 0x0340000402007986 */ /* 0x000fe8000c101908 */
[----:B------:R-:W-:Y:S04]  /*17f0*/  STG.E desc[UR8][R2.64+0x34004], R5 ;  /* 0x0340040502007986 */ /* 0x000fe8000c101908 */
[----:B------:R-:W-:Y:S04]  /*1800*/  STG.E desc[UR8][R2.64+0x34008], R6 ;  /* 0x0340080602007986 */ /* 0x000fe8000c101908 */
[----:B------:R-:W-:Y:S04]  /*1810*/  STG.E desc[UR8][R2.64+0x3400c], R7 ;  /* 0x03400c0702007986 */ /* 0x000fe8000c101908 */
[----:B----4-:R-:W-:Y:S04]  /*1820*/  STG.E desc[UR8][R2.64+-0x47ff8], R10 ;  /* 0xfb80080a02007986 */ /* 0x010fe8000c101908 */
[----:B------:R-:W-:Y:S04]  /*1830*/  STG.E desc[UR8][R2.64+-0x47ff4], R11 ;  /* 0xfb800c0b02007986 */ /* 0x000fe8000c101908 */
[----:B-----5:R-:W-:Y:S04]  /*1840*/  STG.E desc[UR8][R2.64+0x38000], R24 ;  /* 0x0380001802007986 */ /* 0x020fe8000c101908 */
[----:B------:R-:W-:Y:S04]  /*1850*/  STG.E desc[UR8][R2.64+0x38004], R25 ;  /* 0x0380041902007986 */ /* 0x000fe8000c101908 */
[----:B------:R-:W-:Y:S04]  /*1860*/  STG.E desc[UR8][R2.64+0x38008], R26 ;  /* 0x0380081a02007986 */ /* 0x000fe8000c101908 */
[----:B------:R-:W-:Y:S04]  /*1870*/  STG.E desc[UR8][R2.64+0x3800c], R27 ;  /* 0x03800c1b02007986 */ /* 0x000fe8000c101908 */
[----:B------:R0:W-:Y:S04]  /*1880*/  STG.E desc[UR8][R2.64+-0x48000], R8 ;  /* 0xfb80000802007986 */ /* 0x0001e8000c101908 */
[----:B------:R1:W-:Y:S01]  /*1890*/  STG.E desc[UR8][R2.64+-0x47ffc], R9 ;  /* 0xfb80040902007986 */ /* 0x0003e2000c101908 */
[----:B0-----:R-:W-:-:S04]  /*18a0*/  IADD3 R8, P0, PT, R2, 0x40000, RZ ;  /* 0x0004000002087810 */ /* 0x001fc80007f1e0ff */
[----:B-1----:R-:W-:Y:S01]  /*18b0*/  IADD3.X R9, PT, PT, RZ, R3, RZ, P0, !PT ;  /* 0x00000003ff097210 */ /* 0x002fe200007fe4ff */
[----:B--2---:R0:W-:Y:S04]  /*18c0*/  STG.E desc[UR8][R2.64+-0x44000], R12 ;  /* 0xfbc0000c02007986 */ /* 0x0041e8000c101908 */
[----:B------:R0:W-:Y:S04]  /*18d0*/  STG.E desc[UR8][R2.64+-0x43ffc], R13 ;  /* 0xfbc0040d02007986 */ /* 0x0001e8000c101908 */
[----:B------:R0:W-:Y:S04]  /*18e0*/  STG.E desc[UR8][R2.64+-0x43ff8], R14 ;  /* 0xfbc0080e02007986 */ /* 0x0001e8000c101908 */
[----:B------:R0:W-:Y:S04]  /*18f0*/  STG.E desc[UR8][R2.64+-0x43ff4], R15 ;  /* 0xfbc00c0f02007986 */ /* 0x0001e8000c101908 */
[----:B---3--:R0:W-:Y:S04]  /*1900*/  STG.E desc[UR8][R2.64+0x3c000], R16 ;  /* 0x03c0001002007986 */ /* 0x0081e8000c101908 */
[----:B------:R0:W-:Y:S04]  /*1910*/  STG.E desc[UR8][R2.64+0x3c004], R17 ;  /* 0x03c0041102007986 */ /* 0x0001e8000c101908 */
[----:B------:R0:W-:Y:S04]  /*1920*/  STG.E desc[UR8][R2.64+0x3c008], R18 ;  /* 0x03c0081202007986 */ /* 0x0001e8000c101908 */
[----:B------:R0:W-:Y:S01]  /*1930*/  STG.E desc[UR8][R2.64+0x3c00c], R19 ;  /* 0x03c00c1302007986 */ /* 0x0001e2000c101908 */
[----:B------:R-:W-:Y:S05]  /*1940*/  BRA.U UP0, `(.L_x_2) ;  /* 0xfffffff500607547 */ /* 0x000fea000b83ffff */
[----:B------:R-:W-:Y:S05]  /*1950*/  EXIT ;  /* 0x000000000000794d */ /* 0x000fea0003800000 */
.L_x_3:
[----:B------:R-:W-:-:S00]  /*1960*/  BRA `(.L_x_3) ;  /* 0xfffffffc00fc7947 */ /* 0x000fc0000383ffff */
[----:B------:R-:W-:-:S00]  /*1970*/  NOP ;  /* 0x0000000000007918 */ /* 0x000fc00000000000 */
        /* <DEDUP_REMOVED lines=8> */
.L_x_4:


//--------------------- .nv.shared.mymatmul_kernel0 --------------------------
	.section	.nv.shared.mymatmul_kernel0,"aw",@nobits
	.sectionflags	@""
	.align	4
.nv.shared.mymatmul_kernel0:
	.zero		5376


//--------------------- .nv.shared.reserved.0     --------------------------
	.section	.nv.shared.reserved.0,"aw",@nobits
	.weak		__nv_reservedSMEM_offset_0_alias
	.size		__nv_reservedSMEM_offset_0_alias, 0, 64
	.other		__nv_reservedSMEM_offset_0_alias,@"STO_CUDA_RESERVED_SHARED STV_DEFAULT"
__nv_reservedSMEM_offset_0_alias:
	.zero		0
	.zero		64


//--------------------- .nv.constant0.mymatmul_kernel0 --------------------------
	.section	.nv.constant0.mymatmul_kernel0,"a",@progbits
	.sectionflags	@""
	.align	4
.nv.constant0.mymatmul_kernel0:
	.zero		920


//--------------------- SYMBOLS --------------------------

	.type		.nv.reservedSmem.offset0,@object
	.size		.nv.reservedSmem.offset0,0x4
	.type		.nv.reservedSmem.cap,@object
	.size		.nv.reservedSmem.cap,0x4
